	.headerflags	@"EF_CUDA_TEXMODE_UNIFIED EF_CUDA_64BIT_ADDRESS EF_CUDA_ACCELERATORS EF_CUDA_SM90 EF_CUDA_VIRTUAL_SM(EF_CUDA_SM90)"
	.elftype	@"ET_EXEC"


//--------------------- .nv.info                  --------------------------
	.section	.nv.info,"",@"SHT_CUDA_INFO"
	.align	4


	//----- nvinfo : EIATTR_REGCOUNT
	.align		4
        /*0000*/ 	.byte	0x04, 0x2f
        /*0002*/ 	.short	(.L_3 - .L_2)
	.align		4
.L_2:
        /*0004*/ 	.word	index@(triton_poi_fused__native_batch_norm_legit_no_training_relu_13)
        /*0008*/ 	.word	0x00000010


	//----- nvinfo : EIATTR_MIN_STACK_SIZE
	.align		4
.L_3:
        /*000c*/ 	.byte	0x04, 0x12
        /*000e*/ 	.short	(.L_5 - .L_4)
	.align		4
.L_4:
        /*0010*/ 	.word	index@(triton_poi_fused__native_batch_norm_legit_no_training_relu_13)
        /*0014*/ 	.word	0x00000000


	//----- nvinfo : EIATTR_FRAME_SIZE
	.align		4
.L_5:
        /*0018*/ 	.byte	0x04, 0x11
        /*001a*/ 	.short	(.L_7 - .L_6)
	.align		4
.L_6:
        /*001c*/ 	.word	index@(triton_poi_fused__native_batch_norm_legit_no_training_relu_13)
        /*0020*/ 	.word	0x00000000


	//----- nvinfo : EIATTR_MIN_STACK_SIZE
	.align		4
.L_7:
        /*0024*/ 	.byte	0x04, 0x12
        /*0026*/ 	.short	(.L_9 - .L_8)
	.align		4
.L_8:
        /*0028*/ 	.word	index@(triton_poi_fused__native_batch_norm_legit_no_training_relu_13)
        /*002c*/ 	.word	0x00000000
.L_9:


//--------------------- .nv.info.triton_poi_fused__native_batch_norm_legit_no_training_relu_13 --------------------------
	.section	.nv.info.triton_poi_fused__native_batch_norm_legit_no_training_relu_13,"",@"SHT_CUDA_INFO"
	.sectionflags	@""
	.align	4


	//----- nvinfo : EIATTR_CUDA_API_VERSION
	.align		4
        /*0000*/ 	.byte	0x04, 0x37
        /*0002*/ 	.short	(.L_11 - .L_10)
.L_10:
        /*0004*/ 	.word	0x0000007c


	//----- nvinfo : EIATTR_KPARAM_INFO
	.align		4
.L_11:
        /*0008*/ 	.byte	0x04, 0x17
        /*000a*/ 	.short	(.L_13 - .L_12)
.L_12:
        /*000c*/ 	.word	0x00000000
        /*0010*/ 	.short	0x0006
        /*0012*/ 	.short	0x0030
        /*0014*/ 	.byte	0x00, 0xf0, 0x11, 0x00


	//----- nvinfo : EIATTR_KPARAM_INFO
	.align		4
.L_13:
        /*0018*/ 	.byte	0x04, 0x17
        /*001a*/ 	.short	(.L_15 - .L_14)
.L_14:
        /*001c*/ 	.word	0x00000000
        /*0020*/ 	.short	0x0005
        /*0022*/ 	.short	0x0028
        /*0024*/ 	.byte	0x00, 0xf4, 0x21, 0x00


	//----- nvinfo : EIATTR_KPARAM_INFO
	.align		4
.L_15:
        /*0028*/ 	.byte	0x04, 0x17
        /*002a*/ 	.short	(.L_17 - .L_16)
.L_16:
        /*002c*/ 	.word	0x00000000
        /*0030*/ 	.short	0x0004
        /*0032*/ 	.short	0x0020
        /*0034*/ 	.byte	0x00, 0xf4, 0x21, 0x00


	//----- nvinfo : EIATTR_KPARAM_INFO
	.align		4
.L_17:
        /*0038*/ 	.byte	0x04, 0x17
        /*003a*/ 	.short	(.L_19 - .L_18)
.L_18:
        /*003c*/ 	.word	0x00000000
        /*0040*/ 	.short	0x0003
        /*0042*/ 	.short	0x0018
        /*0044*/ 	.byte	0x00, 0xf4, 0x21, 0x00


	//----- nvinfo : EIATTR_KPARAM_INFO
	.align		4
.L_19:
        /*0048*/ 	.byte	0x04, 0x17
        /*004a*/ 	.short	(.L_21 - .L_20)
.L_20:
        /*004c*/ 	.word	0x00000000
        /*0050*/ 	.short	0x0002
        /*0052*/ 	.short	0x0010
        /*0054*/ 	.byte	0x00, 0xf4, 0x21, 0x00


	//----- nvinfo : EIATTR_KPARAM_INFO
	.align		4
.L_21:
        /*0058*/ 	.byte	0x04, 0x17
        /*005a*/ 	.short	(.L_23 - .L_22)
.L_22:
        /*005c*/ 	.word	0x00000000
        /*0060*/ 	.short	0x0001
        /*0062*/ 	.short	0x0008
        /*0064*/ 	.byte	0x00, 0xf4, 0x21, 0x00


	//----- nvinfo : EIATTR_KPARAM_INFO
	.align		4
.L_23:
        /*0068*/ 	.byte	0x04, 0x17
        /*006a*/ 	.short	(.L_25 - .L_24)
.L_24:
        /*006c*/ 	.word	0x00000000
        /*0070*/ 	.short	0x0000
        /*0072*/ 	.short	0x0000
        /*0074*/ 	.byte	0x00, 0xf4, 0x21, 0x00


	//----- nvinfo : EIATTR_SPARSE_MMA_MASK
	.align		4
.L_25:
        /*0078*/ 	.byte	0x03, 0x50
        /*007a*/ 	.short	0x0000


	//----- nvinfo : EIATTR_MAXREG_COUNT
	.align		4
        /*007c*/ 	.byte	0x03, 0x1b
        /*007e*/ 	.short	0x00ff


	//----- nvinfo : EIATTR_EXIT_INSTR_OFFSETS
	.align		4
        /*0080*/ 	.byte	0x04, 0x1c
        /*0082*/ 	.short	(.L_27 - .L_26)


	//   ....[0]....
.L_26:
        /*0084*/ 	.word	0x00000300


	//----- nvinfo : EIATTR_REQNTID
	.align		4
.L_27:
        /*0088*/ 	.byte	0x04, 0x10
        /*008a*/ 	.short	(.L_29 - .L_28)
.L_28:
        /*008c*/ 	.word	0x00000080
        /*0090*/ 	.word	0x00000001
        /*0094*/ 	.word	0x00000001


	//----- nvinfo : EIATTR_CBANK_PARAM_SIZE
	.align		4
.L_29:
        /*0098*/ 	.byte	0x03, 0x19
        /*009a*/ 	.short	0x0034


	//----- nvinfo : EIATTR_PARAM_CBANK
	.align		4
        /*009c*/ 	.byte	0x04, 0x0a
        /*009e*/ 	.short	(.L_31 - .L_30)
	.align		4
.L_30:
        /*00a0*/ 	.word	index@(.nv.constant0.triton_poi_fused__native_batch_norm_legit_no_training_relu_13)
        /*00a4*/ 	.short	0x0210
        /*00a6*/ 	.short	0x0034


	//----- nvinfo : EIATTR_SW_WAR
	.align		4
.L_31:
        /*00a8*/ 	.byte	0x04, 0x36
        /*00aa*/ 	.short	(.L_33 - .L_32)
.L_32:
        /*00ac*/ 	.word	0x00000008
.L_33:


//--------------------- .nv.callgraph             --------------------------
	.section	.nv.callgraph,"",@"SHT_CUDA_CALLGRAPH"
	.align	4
	.sectionentsize	8
	.align		4
        /*0000*/ 	.word	0x00000000
	.align		4
        /*0004*/ 	.word	0xffffffff
	.align		4
        /*0008*/ 	.word	0x00000000
	.align		4
        /*000c*/ 	.word	0xfffffffe
	.align		4
        /*0010*/ 	.word	0x00000000
	.align		4
        /*0014*/ 	.word	0xfffffffd
	.align		4
        /*0018*/ 	.word	0x00000000
	.align		4
        /*001c*/ 	.word	0xfffffffc


//--------------------- .nv.constant4             --------------------------
	.section	.nv.constant4,"a",@progbits
	.align	8
	.align		8
.nv.constant4:
        /*0000*/ 	.dword	_$_str
	.align		8
        /*0008*/ 	.dword	_$_str_$_2


//--------------------- .text.triton_poi_fused__native_batch_norm_legit_no_training_relu_13 --------------------------
	.section	.text.triton_poi_fused__native_batch_norm_legit_no_training_relu_13,"ax",@progbits
	.align	128
        .global         triton_poi_fused__native_batch_norm_legit_no_training_relu_13
        .type           triton_poi_fused__native_batch_norm_legit_no_training_relu_13,@function
        .size           triton_poi_fused__native_batch_norm_legit_no_training_relu_13,(.L_x_1 - triton_poi_fused__native_batch_norm_legit_no_training_relu_13)
        .other          triton_poi_fused__native_batch_norm_legit_no_training_relu_13,@"STO_CUDA_ENTRY STV_DEFAULT"
triton_poi_fused__native_batch_norm_legit_no_training_relu_13:
.text.triton_poi_fused__native_batch_norm_legit_no_training_relu_13:
[----:B------:R-:W-:Y:S01]  /*0000*/  LDC R1, c[0x0][0x28] ;  /* 0x00000a00ff017b82 */ /* 0x000fe20000000800 */
[----:B------:R-:W1:Y:S07]  /*0010*/  S2R R0, SR_TID.X ;  /* 0x0000000000007919 */ /* 0x000e6e0000002100 */
[----:B------:R-:W2:Y:S01]  /*0020*/  LDC.64 R6, c[0x0][0x220] ;  /* 0x00008800ff067b82 */ /* 0x000ea20000000a00 */
[----:B------:R-:W-:Y:S01]  /*0030*/  ULDC.64 UR4, c[0x0][0x208] ;  /* 0x0000820000047ab9 */ /* 0x000fe20000000a00 */
[----:B------:R-:W3:Y:S06]  /*0040*/  S2R R3, SR_CTAID.X ;  /* 0x0000000000037919 */ /* 0x000eec0000002500 */
[----:B------:R-:W4:Y:S08]  /*0050*/  LDC.64 R8, c[0x0][0x228] ;  /* 0x00008a00ff087b82 */ /* 0x000f300000000a00 */
[----:B------:R-:W5:Y:S01]  /*0060*/  LDC.64 R10, c[0x0][0x230] ;  /* 0x00008c00ff0a7b82 */ /* 0x000f620000000a00 */
[----:B-1----:R-:W-:-:S02]  /*0070*/  LOP3.LUT R0, R0, 0x7f, RZ, 0xc0, !PT ;  /* 0x0000007f00007812 */ /* 0x002fc400078ec0ff */
[----:B---3--:R-:W-:Y:S02]  /*0080*/  SHF.R.S32.HI R2, RZ, 0x18, R3 ;  /* 0x00000018ff027819 */ /* 0x008fe40000011403 */
[----:B------:R-:W-:Y:S02]  /*0090*/  LEA R0, R3, R0, 0x7 ;  /* 0x0000000003007211 */ /* 0x000fe400078e38ff */
[----:B------:R-:W-:-:S04]  /*00a0*/  SGXT R3, R2, 0x1 ;  /* 0x000000010203781a */ /* 0x000fc80000000200 */
[----:B------:R-:W-:-:S04]  /*00b0*/  LEA.HI R3, R3, R0, RZ, 0x4 ;  /* 0x0000000003037211 */ /* 0x000fc800078f20ff */
[----:B------:R-:W-:-:S05]  /*00c0*/  SHF.R.S32.HI R3, RZ, 0x4, R3 ;  /* 0x00000004ff037819 */ /* 0x000fca0000011403 */
[----:B------:R-:W-:-:S05]  /*00d0*/  IMAD.HI R2, R3, 0x2aaaaaab, RZ ;  /* 0x2aaaaaab03027827 */ /* 0x000fca00078e02ff */
[----:B------:R-:W-:-:S04]  /*00e0*/  SHF.R.U32.HI R5, RZ, 0x1f, R2 ;  /* 0x0000001fff057819 */ /* 0x000fc80000011602 */
[----:B------:R-:W-:Y:S02]  /*00f0*/  LEA.HI R2, R2, R5, RZ, 0x1b ;  /* 0x0000000502027211 */ /* 0x000fe400078fd8ff */
[----:B------:R-:W1:Y:S03]  /*0100*/  LDC.64 R4, c[0x0][0x218] ;  /* 0x00008600ff047b82 */ /* 0x000e660000000a00 */
[----:B------:R-:W-:-:S04]  /*0110*/  IMAD R13, R2, -0xc0, R3 ;  /* 0xffffff40020d7824 */ /* 0x000fc800078e0203 */
[C---:B--2---:R-:W-:Y:S01]  /*0120*/  IMAD.WIDE R6, R13.reuse, 0x4, R6 ;  /* 0x000000040d067825 */ /* 0x044fe200078e0206 */
[----:B------:R-:W2:Y:S05]  /*0130*/  LDC.64 R2, c[0x0][0x210] ;  /* 0x00008400ff027b82 */ /* 0x000eaa0000000a00 */
[----:B------:R-:W3:Y:S01]  /*0140*/  LDG.E.EL R6, desc[UR4][R6.64] ;  /* 0x0000000406067981 */ /* 0x000ee2000c2e1900 */
[----:B----4-:R-:W-:-:S04]  /*0150*/  IMAD.WIDE R8, R13, 0x4, R8 ;  /* 0x000000040d087825 */ /* 0x010fc800078e0208 */
[C---:B-----5:R-:W-:Y:S02]  /*0160*/  IMAD.WIDE R10, R13.reuse, 0x4, R10 ;  /* 0x000000040d0a7825 */ /* 0x060fe400078e020a */
[----:B------:R-:W4:Y:S02]  /*0170*/  LDG.E.EL R8, desc[UR4][R8.64] ;  /* 0x0000000408087981 */ /* 0x000f24000c2e1900 */
[----:B-1----:R-:W-:Y:S02]  /*0180*/  IMAD.WIDE R4, R13, 0x4, R4 ;  /* 0x000000040d047825 */ /* 0x002fe400078e0204 */
[----:B------:R-:W4:Y:S04]  /*0190*/  LDG.E.EL R11, desc[UR4][R10.64] ;  /* 0x000000040a0b7981 */ /* 0x000f28000c2e1900 */
[----:B------:R1:W5:Y:S01]  /*01a0*/  LDG.E.EL R5, desc[UR4][R4.64] ;  /* 0x0000000404057981 */ /* 0x000362000c2e1900 */
[----:B--2---:R-:W-:-:S05]  /*01b0*/  IMAD.WIDE R2, R0, 0x4, R2 ;  /* 0x0000000400027825 */ /* 0x004fca00078e0202 */
[----:B------:R2:W5:Y:S01]  /*01c0*/  LDG.E R12, desc[UR4][R2.64] ;  /* 0x00000004020c7981 */ /* 0x000562000c1e1900 */
[----:B-1----:R-:W-:Y:S01]  /*01d0*/  HFMA2.MMA R4, -RZ, RZ, 1.625, 0 ;  /* 0x3e800000ff047435 */ /* 0x002fe200000001ff */
[----:B--2---:R-:W1:Y:S02]  /*01e0*/  LDC.64 R2, c[0x0][0x238] ;  /* 0x00008e00ff027b82 */ /* 0x004e640000000a00 */
[----:B-1----:R-:W-:-:S04]  /*01f0*/  IMAD.WIDE R2, R0, 0x4, R2 ;  /* 0x0000000400027825 */ /* 0x002fc800078e0202 */
[----:B---3--:R-:W-:-:S04]  /*0200*/  FADD R6, R6, 9.9999997473787516356e-06 ;  /* 0x3727c5ac06067421 */ /* 0x008fc80000000000 */
[----:B------:R-:W1:Y:S02]  /*0210*/  MUFU.SQRT R7, R6 ;  /* 0x0000000600077308 */ /* 0x000e640000002000 */
[C---:B-1----:R-:W-:Y:S02]  /*0220*/  FSETP.GT.AND P0, PT, R7.reuse, 8.50705917302346158658e+37, PT ;  /* 0x7e8000000700780b */ /* 0x042fe40003f04000 */
[----:B------:R-:W-:-:S11]  /*0230*/  FSETP.GEU.AND P1, PT, R7, 1.175494350822287508e-38, PT ;  /* 0x008000000700780b */ /* 0x000fd60003f2e000 */
[----:B------:R-:W-:-:S04]  /*0240*/  @P0 FMUL R7, R7, 0.25 ;  /* 0x3e80000007070820 */ /* 0x000fc80000400000 */
[----:B------:R-:W-:-:S06]  /*0250*/  @!P1 FMUL R7, R7, 16777216 ;  /* 0x4b80000007079820 */ /* 0x000fcc0000400000 */
[----:B------:R-:W1:Y:S01]  /*0260*/  MUFU.RCP R7, R7 ;  /* 0x0000000700077308 */ /* 0x000e620000001000 */
[----:B------:R-:W-:Y:S01]  /*0270*/  FSEL R4, R4, 1, P0 ;  /* 0x3f80000004047808 */ /* 0x000fe20000000000 */
[----:B-----5:R-:W-:-:S04]  /*0280*/  FADD R5, R12, -R5 ;  /* 0x800000050c057221 */ /* 0x020fc80000000000 */
[----:B------:R-:W-:-:S04]  /*0290*/  @!P1 FMUL R4, R4, 16777216 ;  /* 0x4b80000004049820 */ /* 0x000fc80000400000 */
[----:B-1----:R-:W-:-:S04]  /*02a0*/  FMUL R4, R7, R4 ;  /* 0x0000000407047220 */ /* 0x002fc80000400000 */
[----:B------:R-:W-:-:S04]  /*02b0*/  FMUL R4, R5, R4 ;  /* 0x0000000405047220 */ /* 0x000fc80000400000 */
[----:B----4-:R-:W-:-:S05]  /*02c0*/  FFMA R4, R8, R4, R11 ;  /* 0x0000000408047223 */ /* 0x010fca000000000b */
[----:B------:R-:W-:-:S04]  /*02d0*/  FSETP.GEU.AND P0, PT, R4, RZ, PT ;  /* 0x000000ff0400720b */ /* 0x000fc80003f0e000 */
[----:B------:R-:W-:-:S05]  /*02e0*/  FSEL R5, R4, RZ, P0 ;  /* 0x000000ff04057208 */ /* 0x000fca0000000000 */
[----:B------:R-:W-:Y:S01]  /*02f0*/  STG.E desc[UR4][R2.64], R5 ;  /* 0x0000000502007986 */ /* 0x000fe2000c101904 */
[----:B------:R-:W-:Y:S05]  /*0300*/  EXIT ;  /* 0x000000000000794d */ /* 0x000fea0003800000 */
.L_x_0:
[----:B------:R-:W-:-:S00]  /*0310*/  BRA `(.L_x_0) ;  /* 0xfffffffc00fc7947 */ /* 0x000fc0000383ffff */
[----:B------:R-:W-:-:S00]  /*0320*/  NOP ;  /* 0x0000000000007918 */ /* 0x000fc00000000000 */
        /* <DEDUP_REMOVED lines=13> */
.L_x_1:


//--------------------- .nv.global.init           --------------------------
	.section	.nv.global.init,"aw",@progbits
.nv.global.init:
	.type		_$_str,@object
	.size		_$_str,(_$_str_$_2 - _$_str)
_$_str:
        /*0000*/ 	.byte	0x5f, 0x5f, 0x43, 0x55, 0x44, 0x41, 0x5f, 0x46, 0x54, 0x5a, 0x00
	.type		_$_str_$_2,@object
	.size		_$_str_$_2,(.L_1 - _$_str_$_2)
_$_str_$_2:
        /*000b*/ 	.byte	0x5f, 0x5f, 0x43, 0x55, 0x44, 0x41, 0x5f, 0x50, 0x52, 0x45, 0x43, 0x5f, 0x53, 0x51, 0x52, 0x54
        /*001b*/ 	.byte	0x00
.L_1:


//--------------------- .nv.constant0.triton_poi_fused__native_batch_norm_legit_no_training_relu_13 --------------------------
	.section	.nv.constant0.triton_poi_fused__native_batch_norm_legit_no_training_relu_13,"a",@progbits
	.sectionflags	@""
	.align	4
.nv.constant0.triton_poi_fused__native_batch_norm_legit_no_training_relu_13:
	.zero		580
